//
// Generated by NVIDIA NVVM Compiler
//
// Compiler Build ID: CL-36424714
// Cuda compilation tools, release 13.0, V13.0.88
// Based on NVVM 20.0.0
//

.version 9.0
.target sm_100
.address_size 64

	// .globl	_Z10GPUfindMaxPiS_

.visible .entry _Z10GPUfindMaxPiS_(
	.param .u64 .ptr .align 1 _Z10GPUfindMaxPiS__param_0,
	.param .u64 .ptr .align 1 _Z10GPUfindMaxPiS__param_1
)
{
	.reg .pred 	%p<15>;
	.reg .b32 	%r<18>;
	.reg .b64 	%rd<9>;

	ld.param.u64 	%rd4, [_Z10GPUfindMaxPiS__param_0];
	ld.param.u64 	%rd3, [_Z10GPUfindMaxPiS__param_1];
	cvta.to.global.u64 	%rd1, %rd4;
	mov.u32 	%r1, %ctaid.x;
	mov.u32 	%r9, %ntid.x;
	mov.u32 	%r2, %tid.x;
	mad.lo.s32 	%r10, %r1, %r9, %r2;
	setp.gt.s32 	%p1, %r10, 99;
	@%p1 bra 	$L__BB0_19;
	mul.wide.u32 	%rd5, %r2, 4;
	add.s64 	%rd2, %rd1, %rd5;
	setp.gt.u32 	%p2, %r2, 57;
	@%p2 bra 	$L__BB0_4;
	ld.global.u32 	%r11, [%rd2];
	ld.global.u32 	%r3, [%rd2+232];
	setp.ge.s32 	%p3, %r11, %r3;
	@%p3 bra 	$L__BB0_4;
	st.global.u32 	[%rd2], %r3;
$L__BB0_4:
	setp.gt.u32 	%p4, %r2, 28;
	@%p4 bra 	$L__BB0_7;
	ld.global.u32 	%r12, [%rd2];
	ld.global.u32 	%r4, [%rd2+116];
	setp.ge.s32 	%p5, %r12, %r4;
	@%p5 bra 	$L__BB0_7;
	st.global.u32 	[%rd2], %r4;
$L__BB0_7:
	setp.gt.u32 	%p6, %r2, 13;
	@%p6 bra 	$L__BB0_10;
	ld.global.u32 	%r13, [%rd2];
	ld.global.u32 	%r5, [%rd2+56];
	setp.ge.s32 	%p7, %r13, %r5;
	@%p7 bra 	$L__BB0_10;
	st.global.u32 	[%rd2], %r5;
$L__BB0_10:
	setp.gt.u32 	%p8, %r2, 6;
	@%p8 bra 	$L__BB0_13;
	ld.global.u32 	%r14, [%rd2];
	ld.global.u32 	%r6, [%rd2+28];
	setp.ge.s32 	%p9, %r14, %r6;
	@%p9 bra 	$L__BB0_13;
	st.global.u32 	[%rd2], %r6;
$L__BB0_13:
	setp.gt.u32 	%p10, %r2, 2;
	@%p10 bra 	$L__BB0_16;
	ld.global.u32 	%r15, [%rd2];
	ld.global.u32 	%r7, [%rd2+12];
	setp.ge.s32 	%p11, %r15, %r7;
	@%p11 bra 	$L__BB0_16;
	st.global.u32 	[%rd2], %r7;
$L__BB0_16:
	setp.ne.s32 	%p12, %r2, 0;
	@%p12 bra 	$L__BB0_19;
	ld.global.u32 	%r16, [%rd2];
	ld.global.u32 	%r8, [%rd1+4];
	setp.ge.s32 	%p13, %r16, %r8;
	@%p13 bra 	$L__BB0_19;
	st.global.u32 	[%rd2], %r8;
$L__BB0_19:
	bar.sync 	0;
	setp.ne.s32 	%p14, %r2, 0;
	@%p14 bra 	$L__BB0_21;
	ld.global.u32 	%r17, [%rd1];
	cvta.to.global.u64 	%rd6, %rd3;
	mul.wide.u32 	%rd7, %r1, 4;
	add.s64 	%rd8, %rd6, %rd7;
	st.global.u32 	[%rd8], %r17;
$L__BB0_21:
	ret;

}


// ===== COMPILED SASS (sm_100) =====

	.target	sm_100

	.elftype	@"ET_EXEC"


//--------------------- .note.nv.tkinfo           --------------------------
	.section	.note.nv.tkinfo,"",@"SHT_NOTE"
	.sectionflags	@"SHF_NOTE_NV_TKINFO"
	.tkinfo
        /*0018*/ 	.word	0x00000002
        /*0030*/ 	.string	""
        /*0030*/ 	.string	"ptxas"
        /*0030*/ 	.string	"Cuda compilation tools, release 13.0, V13.0.88"
        /*0030*/ 	.string	"Build cuda_13.0.r13.0/compiler.36424714_0"
        /*0030*/ 	.string	"-arch sm_100 -m 64 "



//--------------------- .note.nv.cuinfo           --------------------------
	.section	.note.nv.cuinfo,"",@"SHT_NOTE"
	.sectionflags	@"SHF_NOTE_NV_CUINFO"
        /*0018*/ 	.short	0x0002
        /*001a*/ 	.short	0x0064
        /*001c*/ 	.short	0x0082
	.zero		2


//--------------------- .nv.info                  --------------------------
	.section	.nv.info,"",@"SHT_CUDA_INFO"
	.align	4


	//----- nvinfo : EIATTR_REGCOUNT
	.align		4
        /*0000*/ 	.byte	0x04, 0x2f
        /*0002*/ 	.short	(.L_1 - .L_0)
	.align		4
.L_0:
        /*0004*/ 	.word	index@(_Z10GPUfindMaxPiS_)
        /*0008*/ 	.word	0x0000000a


	//----- nvinfo : EIATTR_FRAME_SIZE
	.align		4
.L_1:
        /*000c*/ 	.byte	0x04, 0x11
        /*000e*/ 	.short	(.L_3 - .L_2)
	.align		4
.L_2:
        /*0010*/ 	.word	index@(_Z10GPUfindMaxPiS_)
        /*0014*/ 	.word	0x00000000


	//----- nvinfo : EIATTR_MIN_STACK_SIZE
	.align		4
.L_3:
        /*0018*/ 	.byte	0x04, 0x12
        /*001a*/ 	.short	(.L_5 - .L_4)
	.align		4
.L_4:
        /*001c*/ 	.word	index@(_Z10GPUfindMaxPiS_)
        /*0020*/ 	.word	0x00000000
.L_5:


//--------------------- .nv.compat                --------------------------
	.section	.nv.compat,"",@"SHT_CUDA_COMPAT_INFO"
	.align	4
        /*0000*/ 	.byte	0x02, 0x09, 0x00, 0x00, 0x02, 0x02, 0x01, 0x00, 0x02, 0x05, 0x05, 0x00, 0x03, 0x07, 0x01, 0x01
        /*0010*/ 	.byte	0x02, 0x03, 0x00, 0x00, 0x02, 0x06, 0x01, 0x00, 0x04, 0x0b, 0x08, 0x00, 0x09, 0x00, 0x00, 0x00
        /*0020*/ 	.byte	0x00, 0x00, 0x00, 0x00


//--------------------- .nv.info._Z10GPUfindMaxPiS_ --------------------------
	.section	.nv.info._Z10GPUfindMaxPiS_,"",@"SHT_CUDA_INFO"
	.sectionflags	@""
	.align	4


	//----- nvinfo : EIATTR_CUDA_API_VERSION
	.align		4
        /*0000*/ 	.byte	0x04, 0x37
        /*0002*/ 	.short	(.L_7 - .L_6)
.L_6:
        /*0004*/ 	.word	0x00000082


	//----- nvinfo : EIATTR_KPARAM_INFO
	.align		4
.L_7:
        /*0008*/ 	.byte	0x04, 0x17
        /*000a*/ 	.short	(.L_9 - .L_8)
.L_8:
        /*000c*/ 	.word	0x00000000
        /*0010*/ 	.short	0x0001
        /*0012*/ 	.short	0x0008
        /*0014*/ 	.byte	0x00, 0xf5, 0x21, 0x00


	//----- nvinfo : EIATTR_KPARAM_INFO
	.align		4
.L_9:
        /*0018*/ 	.byte	0x04, 0x17
        /*001a*/ 	.short	(.L_11 - .L_10)
.L_10:
        /*001c*/ 	.word	0x00000000
        /*0020*/ 	.short	0x0000
        /*0022*/ 	.short	0x0000
        /*0024*/ 	.byte	0x00, 0xf5, 0x21, 0x00


	//----- nvinfo : EIATTR_SPARSE_MMA_MASK
	.align		4
.L_11:
        /*0028*/ 	.byte	0x03, 0x50
        /*002a*/ 	.short	0x0000


	//----- nvinfo : EIATTR_MAXREG_COUNT
	.align		4
        /*002c*/ 	.byte	0x03, 0x1b
        /*002e*/ 	.short	0x00ff


	//----- nvinfo : EIATTR_NUM_BARRIERS
	.align		4
        /*0030*/ 	.byte	0x02, 0x4c
        /*0032*/ 	.byte	0x01
	.zero		1


	//----- nvinfo : EIATTR_MERCURY_ISA_VERSION
	.align		4
        /*0034*/ 	.byte	0x03, 0x5f
        /*0036*/ 	.short	0x0101


	//----- nvinfo : EIATTR_VRC_CTA_INIT_COUNT
	.align		4
        /*0038*/ 	.byte	0x02, 0x4a
	.zero		1
	.zero		1


	//----- nvinfo : EIATTR_EXIT_INSTR_OFFSETS
	.align		4
        /*003c*/ 	.byte	0x04, 0x1c
        /*003e*/ 	.short	(.L_13 - .L_12)


	//   ....[0]....
.L_12:
        /*0040*/ 	.word	0x000003d0


	//   ....[1]....
        /*0044*/ 	.word	0x00000430


	//----- nvinfo : EIATTR_CRS_STACK_SIZE
	.align		4
.L_13:
        /*0048*/ 	.byte	0x04, 0x1e
        /*004a*/ 	.short	(.L_15 - .L_14)
.L_14:
        /*004c*/ 	.word	0x00000000


	//----- nvinfo : EIATTR_CBANK_PARAM_SIZE
	.align		4
.L_15:
        /*0050*/ 	.byte	0x03, 0x19
        /*0052*/ 	.short	0x0010


	//----- nvinfo : EIATTR_PARAM_CBANK
	.align		4
        /*0054*/ 	.byte	0x04, 0x0a
        /*0056*/ 	.short	(.L_17 - .L_16)
	.align		4
.L_16:
        /*0058*/ 	.word	index@(.nv.constant0._Z10GPUfindMaxPiS_)
        /*005c*/ 	.short	0x0380
        /*005e*/ 	.short	0x0010


	//----- nvinfo : EIATTR_SW_WAR
	.align		4
.L_17:
        /*0060*/ 	.byte	0x04, 0x36
        /*0062*/ 	.short	(.L_19 - .L_18)
.L_18:
        /*0064*/ 	.word	0x00000008
.L_19:


//--------------------- .nv.callgraph             --------------------------
	.section	.nv.callgraph,"",@"SHT_CUDA_CALLGRAPH"
	.align	4
	.sectionentsize	8
	.align		4
        /*0000*/ 	.word	0x00000000
	.align		4
        /*0004*/ 	.word	0xffffffff
	.align		4
        /*0008*/ 	.word	0x00000000
	.align		4
        /*000c*/ 	.word	0xfffffffe
	.align		4
        /*0010*/ 	.word	0x00000000
	.align		4
        /*0014*/ 	.word	0xfffffffd
	.align		4
        /*0018*/ 	.word	0x00000000
	.align		4
        /*001c*/ 	.word	0xfffffffc


//--------------------- .text._Z10GPUfindMaxPiS_  --------------------------
	.section	.text._Z10GPUfindMaxPiS_,"ax",@progbits
	.align	128
        .global         _Z10GPUfindMaxPiS_
        .type           _Z10GPUfindMaxPiS_,@function
        .size           _Z10GPUfindMaxPiS_,(.L_x_13 - _Z10GPUfindMaxPiS_)
        .other          _Z10GPUfindMaxPiS_,@"STO_CUDA_ENTRY STV_DEFAULT"
_Z10GPUfindMaxPiS_:
.text._Z10GPUfindMaxPiS_:
[----:B------:R-:W-:Y:S01]  /*0000*/  LDC R1, c[0x0][0x37c] ;  /* 0x0000df00ff017b82 */ /* 0x000fe20000000800 */
[----:B------:R-:W0:Y:S01]  /*0010*/  S2R R7, SR_CTAID.X ;  /* 0x0000000000077919 */ /* 0x000e220000002500 */
[----:B------:R-:W0:Y:S01]  /*0020*/  LDCU UR6, c[0x0][0x360] ;  /* 0x00006c00ff0677ac */ /* 0x000e220008000800 */
[----:B------:R-:W-:Y:S01]  /*0030*/  BSSY.RECONVERGENT B0, `(.L_x_0) ;  /* 0x0000037000007945 */ /* 0x000fe20003800200 */
[----:B------:R-:W0:Y:S01]  /*0040*/  S2R R6, SR_TID.X ;  /* 0x0000000000067919 */ /* 0x000e220000002100 */
[----:B------:R-:W1:Y:S01]  /*0050*/  LDCU.64 UR4, c[0x0][0x358] ;  /* 0x00006b00ff0477ac */ /* 0x000e620008000a00 */
[----:B0-----:R-:W-:-:S05]  /*0060*/  IMAD R0, R7, UR6, R6 ;  /* 0x0000000607007c24 */ /* 0x001fca000f8e0206 */
[----:B------:R-:W-:-:S13]  /*0070*/  ISETP.GT.AND P0, PT, R0, 0x63, PT ;  /* 0x000000630000780c */ /* 0x000fda0003f04270 */
[----:B-1----:R-:W-:Y:S05]  /*0080*/  @P0 BRA `(.L_x_1) ;  /* 0x0000000000c40947 */ /* 0x002fea0003800000 */
[----:B------:R-:W0:Y:S01]  /*0090*/  LDC.64 R2, c[0x0][0x380] ;  /* 0x0000e000ff027b82 */ /* 0x000e220000000a00 */
[C---:B------:R-:W-:Y:S01]  /*00a0*/  ISETP.GT.U32.AND P5, PT, R6.reuse, 0x39, PT ;  /* 0x000000390600780c */ /* 0x040fe20003fa4070 */
[----:B------:R-:W-:Y:S01]  /*00b0*/  BSSY.RECONVERGENT B1, `(.L_x_2) ;  /* 0x000000c000017945 */ /* 0x000fe20003800200 */
[C---:B------:R-:W-:Y:S02]  /*00c0*/  ISETP.GT.U32.AND P0, PT, R6.reuse, 0x1c, PT ;  /* 0x0000001c0600780c */ /* 0x040fe40003f04070 */
[C---:B------:R-:W-:Y:S02]  /*00d0*/  ISETP.GT.U32.AND P1, PT, R6.reuse, 0xd, PT ;  /* 0x0000000d0600780c */ /* 0x040fe40003f24070 */
[C---:B------:R-:W-:Y:S02]  /*00e0*/  ISETP.GT.U32.AND P2, PT, R6.reuse, 0x6, PT ;  /* 0x000000060600780c */ /* 0x040fe40003f44070 */
[C---:B------:R-:W-:Y:S02]  /*00f0*/  ISETP.GT.U32.AND P3, PT, R6.reuse, 0x2, PT ;  /* 0x000000020600780c */ /* 0x040fe40003f64070 */
[C---:B------:R-:W-:Y:S01]  /*0100*/  ISETP.NE.AND P4, PT, R6.reuse, RZ, PT ;  /* 0x000000ff0600720c */ /* 0x040fe20003f85270 */
[----:B0-----:R-:W-:-:S02]  /*0110*/  IMAD.WIDE.U32 R2, R6, 0x4, R2 ;  /* 0x0000000406027825 */ /* 0x001fc400078e0002 */
[----:B------:R-:W-:Y:S10]  /*0120*/  @P5 BRA `(.L_x_3) ;  /* 0x0000000000105947 */ /* 0x000ff40003800000 */
[----:B------:R-:W2:Y:S04]  /*0130*/  LDG.E R0, desc[UR4][R2.64] ;  /* 0x0000000402007981 */ /* 0x000ea8000c1e1900 */
[----:B------:R-:W2:Y:S02]  /*0140*/  LDG.E R5, desc[UR4][R2.64+0xe8] ;  /* 0x0000e80402057981 */ /* 0x000ea4000c1e1900 */
[----:B--2---:R-:W-:-:S13]  /*0150*/  ISETP.GE.AND P5, PT, R0, R5, PT ;  /* 0x000000050000720c */ /* 0x004fda0003fa6270 */
[----:B------:R0:W-:Y:S02]  /*0160*/  @!P5 STG.E desc[UR4][R2.64], R5 ;  /* 0x000000050200d986 */ /* 0x0001e4000c101904 */
.L_x_3:
[----:B------:R-:W-:Y:S05]  /*0170*/  BSYNC.RECONVERGENT B1 ;  /* 0x0000000000017941 */ /* 0x000fea0003800200 */
.L_x_2:
[----:B------:R-:W-:Y:S04]  /*0180*/  BSSY.RECONVERGENT B1, `(.L_x_4) ;  /* 0x0000006000017945 */ /* 0x000fe80003800200 */
[----:B------:R-:W-:Y:S05]  /*0190*/  @P0 BRA `(.L_x_5) ;  /* 0x0000000000100947 */ /* 0x000fea0003800000 */
[----:B------:R-:W2:Y:S04]  /*01a0*/  LDG.E R0, desc[UR4][R2.64] ;  /* 0x0000000402007981 */ /* 0x000ea8000c1e1900 */
[----:B0-----:R-:W2:Y:S02]  /*01b0*/  LDG.E R5, desc[UR4][R2.64+0x74] ;  /* 0x0000740402057981 */ /* 0x001ea4000c1e1900 */
[----:B--2---:R-:W-:-:S13]  /*01c0*/  ISETP.GE.AND P0, PT, R0, R5, PT ;  /* 0x000000050000720c */ /* 0x004fda0003f06270 */
[----:B------:R1:W-:Y:S02]  /*01d0*/  @!P0 STG.E desc[UR4][R2.64], R5 ;  /* 0x0000000502008986 */ /* 0x0003e4000c101904 */
.L_x_5:
[----:B------:R-:W-:Y:S05]  /*01e0*/  BSYNC.RECONVERGENT B1 ;  /* 0x0000000000017941 */ /* 0x000fea0003800200 */
.L_x_4:
[----:B------:R-:W-:Y:S04]  /*01f0*/  BSSY.RECONVERGENT B1, `(.L_x_6) ;  /* 0x0000006000017945 */ /* 0x000fe80003800200 */
[----:B------:R-:W-:Y:S05]  /*0200*/  @P1 BRA `(.L_x_7) ;  /* 0x0000000000101947 */ /* 0x000fea0003800000 */
[----:B------:R-:W2:Y:S04]  /*0210*/  LDG.E R0, desc[UR4][R2.64] ;  /* 0x0000000402007981 */ /* 0x000ea8000c1e1900 */
[----:B01----:R-:W2:Y:S02]  /*0220*/  LDG.E R5, desc[UR4][R2.64+0x38] ;  /* 0x0000380402057981 */ /* 0x003ea4000c1e1900 */
[----:B--2---:R-:W-:-:S13]  /*0230*/  ISETP.GE.AND P0, PT, R0, R5, PT ;  /* 0x000000050000720c */ /* 0x004fda0003f06270 */
[----:B------:R2:W-:Y:S02]  /*0240*/  @!P0 STG.E desc[UR4][R2.64], R5 ;  /* 0x0000000502008986 */ /* 0x0005e4000c101904 */
.L_x_7:
[----:B------:R-:W-:Y:S05]  /*0250*/  BSYNC.RECONVERGENT B1 ;  /* 0x0000000000017941 */ /* 0x000fea0003800200 */
.L_x_6:
[----:B------:R-:W-:Y:S04]  /*0260*/  BSSY.RECONVERGENT B1, `(.L_x_8) ;  /* 0x0000006000017945 */ /* 0x000fe80003800200 */
[----:B------:R-:W-:Y:S05]  /*0270*/  @P2 BRA `(.L_x_9) ;  /* 0x0000000000102947 */ /* 0x000fea0003800000 */
[----:B------:R-:W3:Y:S04]  /*0280*/  LDG.E R0, desc[UR4][R2.64] ;  /* 0x0000000402007981 */ /* 0x000ee8000c1e1900 */
[----:B012---:R-:W3:Y:S02]  /*0290*/  LDG.E R5, desc[UR4][R2.64+0x1c] ;  /* 0x00001c0402057981 */ /* 0x007ee4000c1e1900 */
[----:B---3--:R-:W-:-:S13]  /*02a0*/  ISETP.GE.AND P0, PT, R0, R5, PT ;  /* 0x000000050000720c */ /* 0x008fda0003f06270 */
[----:B------:R3:W-:Y:S02]  /*02b0*/  @!P0 STG.E desc[UR4][R2.64], R5 ;  /* 0x0000000502008986 */ /* 0x0007e4000c101904 */
.L_x_9:
[----:B------:R-:W-:Y:S05]  /*02c0*/  BSYNC.RECONVERGENT B1 ;  /* 0x0000000000017941 */ /* 0x000fea0003800200 */
.L_x_8:
[----:B------:R-:W-:Y:S04]  /*02d0*/  BSSY.RECONVERGENT B1, `(.L_x_10) ;  /* 0x0000006000017945 */ /* 0x000fe80003800200 */
[----:B------:R-:W-:Y:S05]  /*02e0*/  @P3 BRA `(.L_x_11) ;  /* 0x0000000000103947 */ /* 0x000fea0003800000 */
[----:B------:R-:W4:Y:S04]  /*02f0*/  LDG.E R0, desc[UR4][R2.64] ;  /* 0x0000000402007981 */ /* 0x000f28000c1e1900 */
[----:B0123--:R-:W4:Y:S02]  /*0300*/  LDG.E R5, desc[UR4][R2.64+0xc] ;  /* 0x00000c0402057981 */ /* 0x00ff24000c1e1900 */
[----:B----4-:R-:W-:-:S13]  /*0310*/  ISETP.GE.AND P0, PT, R0, R5, PT ;  /* 0x000000050000720c */ /* 0x010fda0003f06270 */
[----:B------:R4:W-:Y:S02]  /*0320*/  @!P0 STG.E desc[UR4][R2.64], R5 ;  /* 0x0000000502008986 */ /* 0x0009e4000c101904 */
.L_x_11:
[----:B------:R-:W-:Y:S05]  /*0330*/  BSYNC.RECONVERGENT B1 ;  /* 0x0000000000017941 */ /* 0x000fea0003800200 */
.L_x_10:
[----:B------:R-:W-:Y:S05]  /*0340*/  @P4 BRA `(.L_x_1) ;  /* 0x0000000000144947 */ /* 0x000fea0003800000 */
[----:B01234-:R-:W0:Y:S01]  /*0350*/  LDC.64 R4, c[0x0][0x380] ;  /* 0x0000e000ff047b82 */ /* 0x01fe220000000a00 */
[----:B------:R-:W2:Y:S04]  /*0360*/  LDG.E R0, desc[UR4][R2.64] ;  /* 0x0000000402007981 */ /* 0x000ea8000c1e1900 */
[----:B0-----:R-:W2:Y:S02]  /*0370*/  LDG.E R5, desc[UR4][R4.64+0x4] ;  /* 0x0000040404057981 */ /* 0x001ea4000c1e1900 */
[----:B--2---:R-:W-:-:S13]  /*0380*/  ISETP.GE.AND P0, PT, R0, R5, PT ;  /* 0x000000050000720c */ /* 0x004fda0003f06270 */
[----:B------:R0:W-:Y:S02]  /*0390*/  @!P0 STG.E desc[UR4][R2.64], R5 ;  /* 0x0000000502008986 */ /* 0x0001e4000c101904 */
.L_x_1:
[----:B------:R-:W-:Y:S05]  /*03a0*/  BSYNC.RECONVERGENT B0 ;  /* 0x0000000000007941 */ /* 0x000fea0003800200 */
.L_x_0:
[----:B------:R-:W-:Y:S01]  /*03b0*/  BAR.SYNC.DEFER_BLOCKING 0x0 ;  /* 0x0000000000007b1d */ /* 0x000fe20000010000 */
[----:B------:R-:W-:-:S13]  /*03c0*/  ISETP.NE.AND P0, PT, R6, RZ, PT ;  /* 0x000000ff0600720c */ /* 0x000fda0003f05270 */
[----:B------:R-:W-:Y:S05]  /*03d0*/  @P0 EXIT ;  /* 0x000000000000094d */ /* 0x000fea0003800000 */
[----:B01234-:R-:W0:Y:S08]  /*03e0*/  LDC.64 R4, c[0x0][0x380] ;  /* 0x0000e000ff047b82 */ /* 0x01fe300000000a00 */
[----:B------:R-:W1:Y:S01]  /*03f0*/  LDC.64 R2, c[0x0][0x388] ;  /* 0x0000e200ff027b82 */ /* 0x000e620000000a00 */
[----:B0-----:R-:W2:Y:S01]  /*0400*/  LDG.E R5, desc[UR4][R4.64] ;  /* 0x0000000404057981 */ /* 0x001ea2000c1e1900 */
[----:B-1----:R-:W-:-:S05]  /*0410*/  IMAD.WIDE.U32 R2, R7, 0x4, R2 ;  /* 0x0000000407027825 */ /* 0x002fca00078e0002 */
[----:B--2---:R-:W-:Y:S01]  /*0420*/  STG.E desc[UR4][R2.64], R5 ;  /* 0x0000000502007986 */ /* 0x004fe2000c101904 */
[----:B------:R-:W-:Y:S05]  /*0430*/  EXIT ;  /* 0x000000000000794d */ /* 0x000fea0003800000 */
.L_x_12:
[----:B------:R-:W-:-:S00]  /*0440*/  BRA `(.L_x_12) ;  /* 0xfffffffc00fc7947 */ /* 0x000fc0000383ffff */
[----:B------:R-:W-:-:S00]  /*0450*/  NOP ;  /* 0x0000000000007918 */ /* 0x000fc00000000000 */
        /* <DEDUP_REMOVED lines=10> */
.L_x_13:


//--------------------- .nv.shared.reserved.0     --------------------------
	.section	.nv.shared.reserved.0,"aw",@nobits
	.weak		__nv_reservedSMEM_offset_0_alias
	.size		__nv_reservedSMEM_offset_0_alias, 0, 64
	.other		__nv_reservedSMEM_offset_0_alias,@"STO_CUDA_RESERVED_SHARED STV_DEFAULT"
__nv_reservedSMEM_offset_0_alias:
	.zero		0
	.zero		64


//--------------------- .nv.constant0._Z10GPUfindMaxPiS_ --------------------------
	.section	.nv.constant0._Z10GPUfindMaxPiS_,"a",@progbits
	.sectionflags	@""
	.align	4
.nv.constant0._Z10GPUfindMaxPiS_:
	.zero		912


//--------------------- SYMBOLS --------------------------

	.type		.nv.reservedSmem.offset0,@object
	.size		.nv.reservedSmem.offset0,0x4
